	.headerflags	@"EF_CUDA_TEXMODE_UNIFIED EF_CUDA_64BIT_ADDRESS EF_CUDA_ACCELERATORS EF_CUDA_SM90 EF_CUDA_VIRTUAL_SM(EF_CUDA_SM90)"
	.elftype	@"ET_EXEC"


//--------------------- .nv.info                  --------------------------
	.section	.nv.info,"",@"SHT_CUDA_INFO"
	.align	4


	//----- nvinfo : EIATTR_REGCOUNT
	.align		4
        /*0000*/ 	.byte	0x04, 0x2f
        /*0002*/ 	.short	(.L_3 - .L_2)
	.align		4
.L_2:
        /*0004*/ 	.word	index@(triton_poi_fused__native_batch_norm_legit_no_training_leaky_relu_1)
        /*0008*/ 	.word	0x00000016


	//----- nvinfo : EIATTR_MIN_STACK_SIZE
	.align		4
.L_3:
        /*000c*/ 	.byte	0x04, 0x12
        /*000e*/ 	.short	(.L_5 - .L_4)
	.align		4
.L_4:
        /*0010*/ 	.word	index@(triton_poi_fused__native_batch_norm_legit_no_training_leaky_relu_1)
        /*0014*/ 	.word	0x00000000


	//----- nvinfo : EIATTR_FRAME_SIZE
	.align		4
.L_5:
        /*0018*/ 	.byte	0x04, 0x11
        /*001a*/ 	.short	(.L_7 - .L_6)
	.align		4
.L_6:
        /*001c*/ 	.word	index@(triton_poi_fused__native_batch_norm_legit_no_training_leaky_relu_1)
        /*0020*/ 	.word	0x00000000


	//----- nvinfo : EIATTR_MIN_STACK_SIZE
	.align		4
.L_7:
        /*0024*/ 	.byte	0x04, 0x12
        /*0026*/ 	.short	(.L_9 - .L_8)
	.align		4
.L_8:
        /*0028*/ 	.word	index@(triton_poi_fused__native_batch_norm_legit_no_training_leaky_relu_1)
        /*002c*/ 	.word	0x00000000
.L_9:


//--------------------- .nv.info.triton_poi_fused__native_batch_norm_legit_no_training_leaky_relu_1 --------------------------
	.section	.nv.info.triton_poi_fused__native_batch_norm_legit_no_training_leaky_relu_1,"",@"SHT_CUDA_INFO"
	.sectionflags	@""
	.align	4


	//----- nvinfo : EIATTR_CUDA_API_VERSION
	.align		4
        /*0000*/ 	.byte	0x04, 0x37
        /*0002*/ 	.short	(.L_11 - .L_10)
.L_10:
        /*0004*/ 	.word	0x0000007c


	//----- nvinfo : EIATTR_KPARAM_INFO
	.align		4
.L_11:
        /*0008*/ 	.byte	0x04, 0x17
        /*000a*/ 	.short	(.L_13 - .L_12)
.L_12:
        /*000c*/ 	.word	0x00000000
        /*0010*/ 	.short	0x0006
        /*0012*/ 	.short	0x0030
        /*0014*/ 	.byte	0x00, 0xf0, 0x11, 0x00


	//----- nvinfo : EIATTR_KPARAM_INFO
	.align		4
.L_13:
        /*0018*/ 	.byte	0x04, 0x17
        /*001a*/ 	.short	(.L_15 - .L_14)
.L_14:
        /*001c*/ 	.word	0x00000000
        /*0020*/ 	.short	0x0005
        /*0022*/ 	.short	0x0028
        /*0024*/ 	.byte	0x00, 0xf4, 0x21, 0x00


	//----- nvinfo : EIATTR_KPARAM_INFO
	.align		4
.L_15:
        /*0028*/ 	.byte	0x04, 0x17
        /*002a*/ 	.short	(.L_17 - .L_16)
.L_16:
        /*002c*/ 	.word	0x00000000
        /*0030*/ 	.short	0x0004
        /*0032*/ 	.short	0x0020
        /*0034*/ 	.byte	0x00, 0xf4, 0x21, 0x00


	//----- nvinfo : EIATTR_KPARAM_INFO
	.align		4
.L_17:
        /*0038*/ 	.byte	0x04, 0x17
        /*003a*/ 	.short	(.L_19 - .L_18)
.L_18:
        /*003c*/ 	.word	0x00000000
        /*0040*/ 	.short	0x0003
        /*0042*/ 	.short	0x0018
        /*0044*/ 	.byte	0x00, 0xf4, 0x21, 0x00


	//----- nvinfo : EIATTR_KPARAM_INFO
	.align		4
.L_19:
        /*0048*/ 	.byte	0x04, 0x17
        /*004a*/ 	.short	(.L_21 - .L_20)
.L_20:
        /*004c*/ 	.word	0x00000000
        /*0050*/ 	.short	0x0002
        /*0052*/ 	.short	0x0010
        /*0054*/ 	.byte	0x00, 0xf4, 0x21, 0x00


	//----- nvinfo : EIATTR_KPARAM_INFO
	.align		4
.L_21:
        /*0058*/ 	.byte	0x04, 0x17
        /*005a*/ 	.short	(.L_23 - .L_22)
.L_22:
        /*005c*/ 	.word	0x00000000
        /*0060*/ 	.short	0x0001
        /*0062*/ 	.short	0x0008
        /*0064*/ 	.byte	0x00, 0xf4, 0x21, 0x00


	//----- nvinfo : EIATTR_KPARAM_INFO
	.align		4
.L_23:
        /*0068*/ 	.byte	0x04, 0x17
        /*006a*/ 	.short	(.L_25 - .L_24)
.L_24:
        /*006c*/ 	.word	0x00000000
        /*0070*/ 	.short	0x0000
        /*0072*/ 	.short	0x0000
        /*0074*/ 	.byte	0x00, 0xf4, 0x21, 0x00


	//----- nvinfo : EIATTR_SPARSE_MMA_MASK
	.align		4
.L_25:
        /*0078*/ 	.byte	0x03, 0x50
        /*007a*/ 	.short	0x0000


	//----- nvinfo : EIATTR_MAXREG_COUNT
	.align		4
        /*007c*/ 	.byte	0x03, 0x1b
        /*007e*/ 	.short	0x00ff


	//----- nvinfo : EIATTR_EXIT_INSTR_OFFSETS
	.align		4
        /*0080*/ 	.byte	0x04, 0x1c
        /*0082*/ 	.short	(.L_27 - .L_26)


	//   ....[0]....
.L_26:
        /*0084*/ 	.word	0x00000480


	//   ....[1]....
        /*0088*/ 	.word	0x000004a0


	//----- nvinfo : EIATTR_REQNTID
	.align		4
.L_27:
        /*008c*/ 	.byte	0x04, 0x10
        /*008e*/ 	.short	(.L_29 - .L_28)
.L_28:
        /*0090*/ 	.word	0x00000080
        /*0094*/ 	.word	0x00000001
        /*0098*/ 	.word	0x00000001


	//----- nvinfo : EIATTR_CBANK_PARAM_SIZE
	.align		4
.L_29:
        /*009c*/ 	.byte	0x03, 0x19
        /*009e*/ 	.short	0x0034


	//----- nvinfo : EIATTR_PARAM_CBANK
	.align		4
        /*00a0*/ 	.byte	0x04, 0x0a
        /*00a2*/ 	.short	(.L_31 - .L_30)
	.align		4
.L_30:
        /*00a4*/ 	.word	index@(.nv.constant0.triton_poi_fused__native_batch_norm_legit_no_training_leaky_relu_1)
        /*00a8*/ 	.short	0x0210
        /*00aa*/ 	.short	0x0034


	//----- nvinfo : EIATTR_SW_WAR
	.align		4
.L_31:
        /*00ac*/ 	.byte	0x04, 0x36
        /*00ae*/ 	.short	(.L_33 - .L_32)
.L_32:
        /*00b0*/ 	.word	0x00000008
.L_33:


//--------------------- .nv.callgraph             --------------------------
	.section	.nv.callgraph,"",@"SHT_CUDA_CALLGRAPH"
	.align	4
	.sectionentsize	8
	.align		4
        /*0000*/ 	.word	0x00000000
	.align		4
        /*0004*/ 	.word	0xffffffff
	.align		4
        /*0008*/ 	.word	0x00000000
	.align		4
        /*000c*/ 	.word	0xfffffffe
	.align		4
        /*0010*/ 	.word	0x00000000
	.align		4
        /*0014*/ 	.word	0xfffffffd
	.align		4
        /*0018*/ 	.word	0x00000000
	.align		4
        /*001c*/ 	.word	0xfffffffc


//--------------------- .nv.constant4             --------------------------
	.section	.nv.constant4,"a",@progbits
	.align	8
	.align		8
.nv.constant4:
        /*0000*/ 	.dword	_$_str
	.align		8
        /*0008*/ 	.dword	_$_str_$_2


//--------------------- .text.triton_poi_fused__native_batch_norm_legit_no_training_leaky_relu_1 --------------------------
	.section	.text.triton_poi_fused__native_batch_norm_legit_no_training_leaky_relu_1,"ax",@progbits
	.align	128
        .global         triton_poi_fused__native_batch_norm_legit_no_training_leaky_relu_1
        .type           triton_poi_fused__native_batch_norm_legit_no_training_leaky_relu_1,@function
        .size           triton_poi_fused__native_batch_norm_legit_no_training_leaky_relu_1,(.L_x_1 - triton_poi_fused__native_batch_norm_legit_no_training_leaky_relu_1)
        .other          triton_poi_fused__native_batch_norm_legit_no_training_leaky_relu_1,@"STO_CUDA_ENTRY STV_DEFAULT"
triton_poi_fused__native_batch_norm_legit_no_training_leaky_relu_1:
.text.triton_poi_fused__native_batch_norm_legit_no_training_leaky_relu_1:
[----:B------:R-:W0:Y:S01]  /*0000*/  LDC R1, c[0x0][0x28] ;  /* 0x00000a00ff017b82 */ /* 0x000e220000000800 */
[----:B------:R-:W1:Y:S07]  /*0010*/  S2R R0, SR_TID.X ;  /* 0x0000000000007919 */ /* 0x000e6e0000002100 */
[----:B------:R-:W2:Y:S01]  /*0020*/  LDC.64 R8, c[0x0][0x228] ;  /* 0x00008a00ff087b82 */ /* 0x000ea20000000a00 */
[----:B------:R-:W-:Y:S01]  /*0030*/  ULDC.64 UR4, c[0x0][0x208] ;  /* 0x0000820000047ab9 */ /* 0x000fe20000000a00 */
[----:B------:R-:W3:Y:S06]  /*0040*/  S2R R5, SR_CTAID.X ;  /* 0x0000000000057919 */ /* 0x000eec0000002500 */
[----:B------:R-:W4:Y:S08]  /*0050*/  LDC.64 R12, c[0x0][0x218] ;  /* 0x00008600ff0c7b82 */ /* 0x000f300000000a00 */
[----:B------:R-:W5:Y:S08]  /*0060*/  LDC.64 R14, c[0x0][0x220] ;  /* 0x00008800ff0e7b82 */ /* 0x000f700000000a00 */
[----:B------:R-:W4:Y:S01]  /*0070*/  LDC.64 R16, c[0x0][0x230] ;  /* 0x00008c00ff107b82 */ /* 0x000f220000000a00 */
[----:B-1----:R-:W-:-:S07]  /*0080*/  SHF.L.U32 R0, R0, 0x1, RZ ;  /* 0x0000000100007819 */ /* 0x002fce00000006ff */
[----:B------:R-:W1:Y:S01]  /*0090*/  LDC.64 R18, c[0x0][0x238] ;  /* 0x00008e00ff127b82 */ /* 0x000e620000000a00 */
[----:B---3--:R-:W-:Y:S02]  /*00a0*/  SHF.R.S32.HI R3, RZ, 0x17, R5 ;  /* 0x00000017ff037819 */ /* 0x008fe40000011405 */
[----:B------:R-:W-:Y:S02]  /*00b0*/  LOP3.LUT R0, R0, 0xfe, RZ, 0xc0, !PT ;  /* 0x000000fe00007812 */ /* 0x000fe400078ec0ff */
[----:B------:R-:W-:Y:S02]  /*00c0*/  SGXT R3, R3, 0x1 ;  /* 0x000000010303781a */ /* 0x000fe40000000200 */
[----:B------:R-:W-:Y:S02]  /*00d0*/  LEA R0, R5, R0, 0x8 ;  /* 0x0000000005007211 */ /* 0x000fe400078e40ff */
[----:B------:R-:W-:Y:S02]  /*00e0*/  CS2R R4, SRZ ;  /* 0x0000000000047805 */ /* 0x000fe4000001ff00 */
[----:B------:R-:W-:-:S02]  /*00f0*/  LEA.HI R3, R3, R0, RZ, 0x4 ;  /* 0x0000000003037211 */ /* 0x000fc400078f20ff */
[----:B------:R-:W-:Y:S02]  /*0100*/  ISETP.GE.AND P0, PT, R0, 0x100, PT ;  /* 0x000001000000780c */ /* 0x000fe40003f06270 */
[----:B------:R-:W-:-:S04]  /*0110*/  SHF.R.S32.HI R3, RZ, 0x4, R3 ;  /* 0x00000004ff037819 */ /* 0x000fc80000011403 */
[----:B------:R-:W-:-:S04]  /*0120*/  LEA.HI R2, R3, R3, RZ, 0x2 ;  /* 0x0000000303027211 */ /* 0x000fc800078f10ff */
[----:B------:R-:W-:-:S04]  /*0130*/  LOP3.LUT R2, R2, 0xfffffffc, RZ, 0xc0, !PT ;  /* 0xfffffffc02027812 */ /* 0x000fc800078ec0ff */
[----:B------:R-:W-:-:S05]  /*0140*/  IADD3 R11, R3, -R2, RZ ;  /* 0x80000002030b7210 */ /* 0x000fca0007ffe0ff */
[----:B--2---:R-:W-:-:S05]  /*0150*/  IMAD.WIDE R8, R11, 0x4, R8 ;  /* 0x000000040b087825 */ /* 0x004fca00078e0208 */
[----:B------:R-:W2:Y:S04]  /*0160*/  @!P0 LDG.E.EL R4, desc[UR4][R8.64] ;  /* 0x0000000408048981 */ /* 0x000ea8000c2e1900 */
[----:B------:R3:W2:Y:S01]  /*0170*/  @!P0 LDG.E.EL R5, desc[UR4][R8.64] ;  /* 0x0000000408058981 */ /* 0x0006a2000c2e1900 */
[----:B------:R-:W-:Y:S02]  /*0180*/  CS2R R6, SRZ ;  /* 0x0000000000067805 */ /* 0x000fe4000001ff00 */
[----:B------:R-:W-:Y:S01]  /*0190*/  CS2R R2, SRZ ;  /* 0x0000000000027805 */ /* 0x000fe2000001ff00 */
[----:B----4-:R-:W-:-:S04]  /*01a0*/  IMAD.WIDE R12, R0, 0x4, R12 ;  /* 0x00000004000c7825 */ /* 0x010fc800078e020c */
[C---:B-----5:R-:W-:Y:S01]  /*01b0*/  IMAD.WIDE R14, R11.reuse, 0x4, R14 ;  /* 0x000000040b0e7825 */ /* 0x060fe200078e020e */
[----:B------:R-:W4:Y:S01]  /*01c0*/  @!P0 LDG.E.64 R2, desc[UR4][R12.64] ;  /* 0x000000040c028981 */ /* 0x000f22000c1e1b00 */
[----:B---3--:R-:W-:Y:S02]  /*01d0*/  CS2R R8, SRZ ;  /* 0x0000000000087805 */ /* 0x008fe4000001ff00 */
[C---:B0-----:R-:W-:Y:S01]  /*01e0*/  IMAD.WIDE R16, R11.reuse, 0x4, R16 ;  /* 0x000000040b107825 */ /* 0x041fe200078e0210 */
[----:B------:R-:W4:Y:S03]  /*01f0*/  @!P0 LDG.E.EL R7, desc[UR4][R14.64] ;  /* 0x000000040e078981 */ /* 0x000f26000c2e1900 */
[----:B-1----:R-:W-:Y:S01]  /*0200*/  IMAD.WIDE R18, R11, 0x4, R18 ;  /* 0x000000040b127825 */ /* 0x002fe200078e0212 */
[----:B------:R0:W3:Y:S01]  /*0210*/  @!P0 LDG.E.EL R6, desc[UR4][R14.64] ;  /* 0x000000040e068981 */ /* 0x0000e2000c2e1900 */
[----:B------:R-:W-:-:S03]  /*0220*/  CS2R R10, SRZ ;  /* 0x00000000000a7805 */ /* 0x000fc6000001ff00 */
[----:B------:R-:W5:Y:S04]  /*0230*/  @!P0 LDG.E.EL R9, desc[UR4][R18.64] ;  /* 0x0000000412098981 */ /* 0x000f68000c2e1900 */
[----:B------:R-:W5:Y:S04]  /*0240*/  @!P0 LDG.E.EL R10, desc[UR4][R16.64] ;  /* 0x00000004100a8981 */ /* 0x000f68000c2e1900 */
[----:B------:R-:W3:Y:S04]  /*0250*/  @!P0 LDG.E.EL R11, desc[UR4][R16.64] ;  /* 0x00000004100b8981 */ /* 0x000ee8000c2e1900 */
[----:B------:R-:W3:Y:S01]  /*0260*/  @!P0 LDG.E.EL R8, desc[UR4][R18.64] ;  /* 0x0000000412088981 */ /* 0x000ee2000c2e1900 */
[----:B0-----:R-:W-:Y:S01]  /*0270*/  HFMA2.MMA R14, -RZ, RZ, 1.625, 0 ;  /* 0x3e800000ff0e7435 */ /* 0x001fe200000001ff */
[----:B--2---:R-:W-:Y:S01]  /*0280*/  FADD R4, R4, 9.9999997473787516356e-06 ;  /* 0x3727c5ac04047421 */ /* 0x004fe20000000000 */
[----:B------:R-:W-:-:S03]  /*0290*/  FADD R5, R5, 9.9999997473787516356e-06 ;  /* 0x3727c5ac05057421 */ /* 0x000fc60000000000 */
[----:B------:R-:W0:Y:S08]  /*02a0*/  MUFU.SQRT R12, R4 ;  /* 0x00000004000c7308 */ /* 0x000e300000002000 */
[----:B------:R-:W1:Y:S01]  /*02b0*/  MUFU.SQRT R13, R5 ;  /* 0x00000005000d7308 */ /* 0x000e620000002000 */
[C---:B0-----:R-:W-:Y:S02]  /*02c0*/  FSETP.GT.AND P1, PT, R12.reuse, 8.50705917302346158658e+37, PT ;  /* 0x7e8000000c00780b */ /* 0x041fe40003f24000 */
[----:B------:R-:W-:-:S02]  /*02d0*/  FSETP.GEU.AND P3, PT, R12, 1.175494350822287508e-38, PT ;  /* 0x008000000c00780b */ /* 0x000fc40003f6e000 */
[C---:B-1----:R-:W-:Y:S02]  /*02e0*/  FSETP.GT.AND P2, PT, R13.reuse, 8.50705917302346158658e+37, PT ;  /* 0x7e8000000d00780b */ /* 0x042fe40003f44000 */
[----:B------:R-:W-:-:S07]  /*02f0*/  FSETP.GEU.AND P4, PT, R13, 1.175494350822287508e-38, PT ;  /* 0x008000000d00780b */ /* 0x000fce0003f8e000 */
[----:B------:R-:W-:-:S04]  /*0300*/  @P1 FMUL R12, R12, 0.25 ;  /* 0x3e8000000c0c1820 */ /* 0x000fc80000400000 */
[----:B------:R-:W-:Y:S01]  /*0310*/  @!P3 FMUL R12, R12, 16777216 ;  /* 0x4b8000000c0cb820 */ /* 0x000fe20000400000 */
[----:B------:R-:W-:-:S04]  /*0320*/  @P2 FMUL R13, R13, 0.25 ;  /* 0x3e8000000d0d2820 */ /* 0x000fc80000400000 */
[----:B------:R-:W-:Y:S01]  /*0330*/  @!P4 FMUL R13, R13, 16777216 ;  /* 0x4b8000000d0dc820 */ /* 0x000fe20000400000 */
[----:B------:R-:W0:Y:S01]  /*0340*/  MUFU.RCP R12, R12 ;  /* 0x0000000c000c7308 */ /* 0x000e220000001000 */
[----:B------:R-:W-:-:S07]  /*0350*/  FSEL R5, R14, 1, P1 ;  /* 0x3f8000000e057808 */ /* 0x000fce0000800000 */
[----:B------:R-:W1:Y:S01]  /*0360*/  MUFU.RCP R13, R13 ;  /* 0x0000000d000d7308 */ /* 0x000e620000001000 */
[----:B------:R-:W-:Y:S01]  /*0370*/  FSEL R14, R14, 1, P2 ;  /* 0x3f8000000e0e7808 */ /* 0x000fe20001000000 */
[----:B------:R-:W-:-:S04]  /*0380*/  @!P3 FMUL R5, R5, 16777216 ;  /* 0x4b8000000505b820 */ /* 0x000fc80000400000 */
[----:B------:R-:W-:Y:S01]  /*0390*/  @!P4 FMUL R14, R14, 16777216 ;  /* 0x4b8000000e0ec820 */ /* 0x000fe20000400000 */
[----:B0-----:R-:W-:Y:S01]  /*03a0*/  FMUL R4, R12, R5 ;  /* 0x000000050c047220 */ /* 0x001fe20000400000 */
[----:B----4-:R-:W-:Y:S01]  /*03b0*/  FADD R7, -R7, R2 ;  /* 0x0000000207077221 */ /* 0x010fe20000000100 */
[----:B---3--:R-:W-:Y:S02]  /*03c0*/  FADD R6, -R6, R3 ;  /* 0x0000000306067221 */ /* 0x008fe40000000100 */
[----:B------:R-:W0:Y:S01]  /*03d0*/  LDC.64 R2, c[0x0][0x210] ;  /* 0x00008400ff027b82 */ /* 0x000e220000000a00 */
[----:B-1----:R-:W-:Y:S01]  /*03e0*/  FMUL R5, R13, R14 ;  /* 0x0000000e0d057220 */ /* 0x002fe20000400000 */
[----:B------:R-:W-:-:S03]  /*03f0*/  FMUL R4, R7, R4 ;  /* 0x0000000407047220 */ /* 0x000fc60000400000 */
[----:B------:R-:W-:Y:S01]  /*0400*/  FMUL R5, R6, R5 ;  /* 0x0000000506057220 */ /* 0x000fe20000400000 */
[----:B-----5:R-:W-:-:S03]  /*0410*/  FFMA R4, R4, R10, R9 ;  /* 0x0000000a04047223 */ /* 0x020fc60000000009 */
[----:B------:R-:W-:Y:S02]  /*0420*/  FFMA R5, R5, R11, R8 ;  /* 0x0000000b05057223 */ /* 0x000fe40000000008 */
[----:B------:R-:W-:-:S03]  /*0430*/  FSETP.GT.AND P1, PT, R4, RZ, PT ;  /* 0x000000ff0400720b */ /* 0x000fc60003f24000 */
[----:B------:R-:W-:Y:S01]  /*0440*/  FSETP.GT.AND P2, PT, R5, RZ, PT ;  /* 0x000000ff0500720b */ /* 0x000fe20003f44000 */
[----:B0-----:R-:W-:-:S09]  /*0450*/  IMAD.WIDE R2, R0, 0x4, R2 ;  /* 0x0000000400027825 */ /* 0x001fd200078e0202 */
[----:B------:R-:W-:-:S03]  /*0460*/  @!P1 FMUL R4, R4, 0.0099999997764825820923 ;  /* 0x3c23d70a04049820 */ /* 0x000fc60000400000 */
[----:B------:R-:W-:Y:S01]  /*0470*/  @!P2 FMUL R5, R5, 0.0099999997764825820923 ;  /* 0x3c23d70a0505a820 */ /* 0x000fe20000400000 */
[----:B------:R-:W-:Y:S06]  /*0480*/  @P0 EXIT ;  /* 0x000000000000094d */ /* 0x000fec0003800000 */
[----:B------:R-:W-:Y:S01]  /*0490*/  STG.E.64 desc[UR4][R2.64], R4 ;  /* 0x0000000402007986 */ /* 0x000fe2000c101b04 */
[----:B------:R-:W-:Y:S05]  /*04a0*/  EXIT ;  /* 0x000000000000794d */ /* 0x000fea0003800000 */
.L_x_0:
[----:B------:R-:W-:-:S00]  /*04b0*/  BRA `(.L_x_0) ;  /* 0xfffffffc00fc7947 */ /* 0x000fc0000383ffff */
[----:B------:R-:W-:-:S00]  /*04c0*/  NOP ;  /* 0x0000000000007918 */ /* 0x000fc00000000000 */
        /* <DEDUP_REMOVED lines=11> */
.L_x_1:


//--------------------- .nv.global.init           --------------------------
	.section	.nv.global.init,"aw",@progbits
.nv.global.init:
	.type		_$_str,@object
	.size		_$_str,(_$_str_$_2 - _$_str)
_$_str:
        /*0000*/ 	.byte	0x5f, 0x5f, 0x43, 0x55, 0x44, 0x41, 0x5f, 0x46, 0x54, 0x5a, 0x00
	.type		_$_str_$_2,@object
	.size		_$_str_$_2,(.L_1 - _$_str_$_2)
_$_str_$_2:
        /*000b*/ 	.byte	0x5f, 0x5f, 0x43, 0x55, 0x44, 0x41, 0x5f, 0x50, 0x52, 0x45, 0x43, 0x5f, 0x53, 0x51, 0x52, 0x54
        /*001b*/ 	.byte	0x00
.L_1:


//--------------------- .nv.constant0.triton_poi_fused__native_batch_norm_legit_no_training_leaky_relu_1 --------------------------
	.section	.nv.constant0.triton_poi_fused__native_batch_norm_legit_no_training_leaky_relu_1,"a",@progbits
	.sectionflags	@""
	.align	4
.nv.constant0.triton_poi_fused__native_batch_norm_legit_no_training_leaky_relu_1:
	.zero		580
